//
// Generated by NVIDIA NVVM Compiler
//
// Compiler Build ID: CL-36424714
// Cuda compilation tools, release 13.0, V13.0.88
// Based on NVVM 20.0.0
//

.version 9.0
.target sm_100
.address_size 64

	// .globl	_ZN3cub18CUB_300001_SM_10006detail11EmptyKernelIvEEvv
.global .align 1 .b8 _ZN41_INTERNAL_5cdba0fd_4_k_cu_5662d451_2476494cuda3std3__45__cpo5beginE[1];
.global .align 1 .b8 _ZN41_INTERNAL_5cdba0fd_4_k_cu_5662d451_2476494cuda3std3__45__cpo3endE[1];
.global .align 1 .b8 _ZN41_INTERNAL_5cdba0fd_4_k_cu_5662d451_2476494cuda3std3__45__cpo6cbeginE[1];
.global .align 1 .b8 _ZN41_INTERNAL_5cdba0fd_4_k_cu_5662d451_2476494cuda3std3__45__cpo4cendE[1];
.global .align 1 .b8 _ZN41_INTERNAL_5cdba0fd_4_k_cu_5662d451_2476494cuda3std3__45__cpo6rbeginE[1];
.global .align 1 .b8 _ZN41_INTERNAL_5cdba0fd_4_k_cu_5662d451_2476494cuda3std3__45__cpo4rendE[1];
.global .align 1 .b8 _ZN41_INTERNAL_5cdba0fd_4_k_cu_5662d451_2476494cuda3std3__45__cpo7crbeginE[1];
.global .align 1 .b8 _ZN41_INTERNAL_5cdba0fd_4_k_cu_5662d451_2476494cuda3std3__45__cpo5crendE[1];
.global .align 1 .b8 _ZN41_INTERNAL_5cdba0fd_4_k_cu_5662d451_2476494cuda3std3__443_GLOBAL__N__5cdba0fd_4_k_cu_5662d451_2476496ignoreE[1];
.global .align 1 .b8 _ZN41_INTERNAL_5cdba0fd_4_k_cu_5662d451_2476494cuda3std3__419piecewise_constructE[1];
.global .align 1 .b8 _ZN41_INTERNAL_5cdba0fd_4_k_cu_5662d451_2476494cuda3std3__48in_placeE[1];
.global .align 1 .b8 _ZN41_INTERNAL_5cdba0fd_4_k_cu_5662d451_2476494cuda3std3__47nulloptE[1];
.global .align 1 .b8 _ZN41_INTERNAL_5cdba0fd_4_k_cu_5662d451_2476494cuda3std3__420unreachable_sentinelE[1];
.global .align 1 .b8 _ZN41_INTERNAL_5cdba0fd_4_k_cu_5662d451_2476494cuda3std3__48unexpectE[1];
.global .align 1 .b8 _ZN41_INTERNAL_5cdba0fd_4_k_cu_5662d451_2476494cuda3std6ranges3__45__cpo4swapE[1];
.global .align 1 .b8 _ZN41_INTERNAL_5cdba0fd_4_k_cu_5662d451_2476494cuda3std6ranges3__45__cpo9iter_moveE[1];
.global .align 1 .b8 _ZN41_INTERNAL_5cdba0fd_4_k_cu_5662d451_2476494cuda3std6ranges3__45__cpo5beginE[1];
.global .align 1 .b8 _ZN41_INTERNAL_5cdba0fd_4_k_cu_5662d451_2476494cuda3std6ranges3__45__cpo3endE[1];
.global .align 1 .b8 _ZN41_INTERNAL_5cdba0fd_4_k_cu_5662d451_2476494cuda3std6ranges3__45__cpo6cbeginE[1];
.global .align 1 .b8 _ZN41_INTERNAL_5cdba0fd_4_k_cu_5662d451_2476494cuda3std6ranges3__45__cpo4cendE[1];
.global .align 1 .b8 _ZN41_INTERNAL_5cdba0fd_4_k_cu_5662d451_2476494cuda3std6ranges3__45__cpo7advanceE[1];
.global .align 1 .b8 _ZN41_INTERNAL_5cdba0fd_4_k_cu_5662d451_2476494cuda3std6ranges3__45__cpo9iter_swapE[1];
.global .align 1 .b8 _ZN41_INTERNAL_5cdba0fd_4_k_cu_5662d451_2476494cuda3std6ranges3__45__cpo4nextE[1];
.global .align 1 .b8 _ZN41_INTERNAL_5cdba0fd_4_k_cu_5662d451_2476494cuda3std6ranges3__45__cpo4prevE[1];
.global .align 1 .b8 _ZN41_INTERNAL_5cdba0fd_4_k_cu_5662d451_2476494cuda3std6ranges3__45__cpo4dataE[1];
.global .align 1 .b8 _ZN41_INTERNAL_5cdba0fd_4_k_cu_5662d451_2476494cuda3std6ranges3__45__cpo5cdataE[1];
.global .align 1 .b8 _ZN41_INTERNAL_5cdba0fd_4_k_cu_5662d451_2476494cuda3std6ranges3__45__cpo4sizeE[1];
.global .align 1 .b8 _ZN41_INTERNAL_5cdba0fd_4_k_cu_5662d451_2476494cuda3std6ranges3__45__cpo5ssizeE[1];
.global .align 1 .b8 _ZN41_INTERNAL_5cdba0fd_4_k_cu_5662d451_2476494cuda3std6ranges3__45__cpo8distanceE[1];
.global .align 1 .b8 _ZN41_INTERNAL_5cdba0fd_4_k_cu_5662d451_2476496thrust24THRUST_300001_SM_1000_NS8cuda_cub3parE[1];
.global .align 1 .b8 _ZN41_INTERNAL_5cdba0fd_4_k_cu_5662d451_2476496thrust24THRUST_300001_SM_1000_NS8cuda_cub10par_nosyncE[1];
.global .align 1 .b8 _ZN41_INTERNAL_5cdba0fd_4_k_cu_5662d451_2476496thrust24THRUST_300001_SM_1000_NS6system6detail10sequential3seqE[1];
.global .align 1 .b8 _ZN41_INTERNAL_5cdba0fd_4_k_cu_5662d451_2476496thrust24THRUST_300001_SM_1000_NS6system3cpp3parE[1];
.global .align 1 .b8 _ZN41_INTERNAL_5cdba0fd_4_k_cu_5662d451_2476496thrust24THRUST_300001_SM_1000_NS12placeholders2_1E[1];
.global .align 1 .b8 _ZN41_INTERNAL_5cdba0fd_4_k_cu_5662d451_2476496thrust24THRUST_300001_SM_1000_NS12placeholders2_2E[1];
.global .align 1 .b8 _ZN41_INTERNAL_5cdba0fd_4_k_cu_5662d451_2476496thrust24THRUST_300001_SM_1000_NS12placeholders2_3E[1];
.global .align 1 .b8 _ZN41_INTERNAL_5cdba0fd_4_k_cu_5662d451_2476496thrust24THRUST_300001_SM_1000_NS12placeholders2_4E[1];
.global .align 1 .b8 _ZN41_INTERNAL_5cdba0fd_4_k_cu_5662d451_2476496thrust24THRUST_300001_SM_1000_NS12placeholders2_5E[1];
.global .align 1 .b8 _ZN41_INTERNAL_5cdba0fd_4_k_cu_5662d451_2476496thrust24THRUST_300001_SM_1000_NS12placeholders2_6E[1];
.global .align 1 .b8 _ZN41_INTERNAL_5cdba0fd_4_k_cu_5662d451_2476496thrust24THRUST_300001_SM_1000_NS12placeholders2_7E[1];
.global .align 1 .b8 _ZN41_INTERNAL_5cdba0fd_4_k_cu_5662d451_2476496thrust24THRUST_300001_SM_1000_NS12placeholders2_8E[1];
.global .align 1 .b8 _ZN41_INTERNAL_5cdba0fd_4_k_cu_5662d451_2476496thrust24THRUST_300001_SM_1000_NS12placeholders2_9E[1];
.global .align 1 .b8 _ZN41_INTERNAL_5cdba0fd_4_k_cu_5662d451_2476496thrust24THRUST_300001_SM_1000_NS12placeholders3_10E[1];
.global .align 1 .b8 _ZN41_INTERNAL_5cdba0fd_4_k_cu_5662d451_2476496thrust24THRUST_300001_SM_1000_NS3seqE[1];
.global .align 1 .b8 _ZN41_INTERNAL_5cdba0fd_4_k_cu_5662d451_2476496thrust24THRUST_300001_SM_1000_NS6deviceE[1];

.visible .entry _ZN3cub18CUB_300001_SM_10006detail11EmptyKernelIvEEvv()
{


	ret;

}


// ===== COMPILED SASS (sm_100) =====

	.target	sm_100

	.elftype	@"ET_EXEC"


//--------------------- .note.nv.tkinfo           --------------------------
	.section	.note.nv.tkinfo,"",@"SHT_NOTE"
	.sectionflags	@"SHF_NOTE_NV_TKINFO"
	.tkinfo
        /*0018*/ 	.word	0x00000002
        /*0030*/ 	.string	""
        /*0030*/ 	.string	"ptxas"
        /*0030*/ 	.string	"Cuda compilation tools, release 13.0, V13.0.88"
        /*0030*/ 	.string	"Build cuda_13.0.r13.0/compiler.36424714_0"
        /*0030*/ 	.string	"-arch sm_100 -m 64 "



//--------------------- .note.nv.cuinfo           --------------------------
	.section	.note.nv.cuinfo,"",@"SHT_NOTE"
	.sectionflags	@"SHF_NOTE_NV_CUINFO"
        /*0018*/ 	.short	0x0002
        /*001a*/ 	.short	0x0064
        /*001c*/ 	.short	0x0082
	.zero		2


//--------------------- .nv.info                  --------------------------
	.section	.nv.info,"",@"SHT_CUDA_INFO"
	.align	4


	//----- nvinfo : EIATTR_REGCOUNT
	.align		4
        /*0000*/ 	.byte	0x04, 0x2f
        /*0002*/ 	.short	(.L_46 - .L_45)
	.align		4
.L_45:
        /*0004*/ 	.word	index@(_ZN3cub18CUB_300001_SM_10006detail11EmptyKernelIvEEvv)
        /*0008*/ 	.word	0x00000004


	//----- nvinfo : EIATTR_FRAME_SIZE
	.align		4
.L_46:
        /*000c*/ 	.byte	0x04, 0x11
        /*000e*/ 	.short	(.L_48 - .L_47)
	.align		4
.L_47:
        /*0010*/ 	.word	index@(_ZN3cub18CUB_300001_SM_10006detail11EmptyKernelIvEEvv)
        /*0014*/ 	.word	0x00000000


	//----- nvinfo : EIATTR_MIN_STACK_SIZE
	.align		4
.L_48:
        /*0018*/ 	.byte	0x04, 0x12
        /*001a*/ 	.short	(.L_50 - .L_49)
	.align		4
.L_49:
        /*001c*/ 	.word	index@(_ZN3cub18CUB_300001_SM_10006detail11EmptyKernelIvEEvv)
        /*0020*/ 	.word	0x00000000
.L_50:


//--------------------- .nv.compat                --------------------------
	.section	.nv.compat,"",@"SHT_CUDA_COMPAT_INFO"
	.align	4
        /*0000*/ 	.byte	0x02, 0x09, 0x00, 0x00, 0x02, 0x02, 0x01, 0x00, 0x02, 0x05, 0x05, 0x00, 0x03, 0x07, 0x01, 0x01
        /*0010*/ 	.byte	0x02, 0x03, 0x00, 0x00, 0x02, 0x06, 0x01, 0x00, 0x04, 0x0b, 0x08, 0x00, 0x09, 0x00, 0x00, 0x00
        /*0020*/ 	.byte	0x00, 0x00, 0x00, 0x00


//--------------------- .nv.info._ZN3cub18CUB_300001_SM_10006detail11EmptyKernelIvEEvv --------------------------
	.section	.nv.info._ZN3cub18CUB_300001_SM_10006detail11EmptyKernelIvEEvv,"",@"SHT_CUDA_INFO"
	.sectionflags	@""
	.align	4


	//----- nvinfo : EIATTR_CUDA_API_VERSION
	.align		4
        /*0000*/ 	.byte	0x04, 0x37
        /*0002*/ 	.short	(.L_52 - .L_51)
.L_51:
        /*0004*/ 	.word	0x00000082


	//----- nvinfo : EIATTR_SPARSE_MMA_MASK
	.align		4
.L_52:
        /*0008*/ 	.byte	0x03, 0x50
        /*000a*/ 	.short	0x0000


	//----- nvinfo : EIATTR_MAXREG_COUNT
	.align		4
        /*000c*/ 	.byte	0x03, 0x1b
        /*000e*/ 	.short	0x00ff


	//----- nvinfo : EIATTR_MERCURY_ISA_VERSION
	.align		4
        /*0010*/ 	.byte	0x03, 0x5f
        /*0012*/ 	.short	0x0101


	//----- nvinfo : EIATTR_VRC_CTA_INIT_COUNT
	.align		4
        /*0014*/ 	.byte	0x02, 0x4a
	.zero		1
	.zero		1


	//----- nvinfo : EIATTR_EXIT_INSTR_OFFSETS
	.align		4
        /*0018*/ 	.byte	0x04, 0x1c
        /*001a*/ 	.short	(.L_54 - .L_53)


	//   ....[0]....
.L_53:
        /*001c*/ 	.word	0x00000010


	//----- nvinfo : EIATTR_SW_WAR
	.align		4
.L_54:
        /*0020*/ 	.byte	0x04, 0x36
        /*0022*/ 	.short	(.L_56 - .L_55)
.L_55:
        /*0024*/ 	.word	0x00000008
.L_56:


//--------------------- .nv.callgraph             --------------------------
	.section	.nv.callgraph,"",@"SHT_CUDA_CALLGRAPH"
	.align	4
	.sectionentsize	8
	.align		4
        /*0000*/ 	.word	0x00000000
	.align		4
        /*0004*/ 	.word	0xffffffff
	.align		4
        /*0008*/ 	.word	0x00000000
	.align		4
        /*000c*/ 	.word	0xfffffffe
	.align		4
        /*0010*/ 	.word	0x00000000
	.align		4
        /*0014*/ 	.word	0xfffffffd
	.align		4
        /*0018*/ 	.word	0x00000000
	.align		4
        /*001c*/ 	.word	0xfffffffc


//--------------------- .nv.constant4             --------------------------
	.section	.nv.constant4,"a",@progbits
	.align	8
	.align		8
.nv.constant4:
        /*0000*/ 	.dword	_ZN41_INTERNAL_5cdba0fd_4_k_cu_5662d451_2480244cuda3std3__45__cpo5beginE
	.align		8
        /*0008*/ 	.dword	_ZN41_INTERNAL_5cdba0fd_4_k_cu_5662d451_2480244cuda3std3__45__cpo3endE
	.align		8
        /*0010*/ 	.dword	_ZN41_INTERNAL_5cdba0fd_4_k_cu_5662d451_2480244cuda3std3__45__cpo6cbeginE
	.align		8
        /*0018*/ 	.dword	_ZN41_INTERNAL_5cdba0fd_4_k_cu_5662d451_2480244cuda3std3__45__cpo4cendE
	.align		8
        /*0020*/ 	.dword	_ZN41_INTERNAL_5cdba0fd_4_k_cu_5662d451_2480244cuda3std3__45__cpo6rbeginE
	.align		8
        /*0028*/ 	.dword	_ZN41_INTERNAL_5cdba0fd_4_k_cu_5662d451_2480244cuda3std3__45__cpo4rendE
	.align		8
        /*0030*/ 	.dword	_ZN41_INTERNAL_5cdba0fd_4_k_cu_5662d451_2480244cuda3std3__45__cpo7crbeginE
	.align		8
        /*0038*/ 	.dword	_ZN41_INTERNAL_5cdba0fd_4_k_cu_5662d451_2480244cuda3std3__45__cpo5crendE
	.align		8
        /*0040*/ 	.dword	_ZN41_INTERNAL_5cdba0fd_4_k_cu_5662d451_2480244cuda3std3__443_GLOBAL__N__5cdba0fd_4_k_cu_5662d451_2480246ignoreE
	.align		8
        /*0048*/ 	.dword	_ZN41_INTERNAL_5cdba0fd_4_k_cu_5662d451_2480244cuda3std3__419piecewise_constructE
	.align		8
        /*0050*/ 	.dword	_ZN41_INTERNAL_5cdba0fd_4_k_cu_5662d451_2480244cuda3std3__48in_placeE
	.align		8
        /*0058*/ 	.dword	_ZN41_INTERNAL_5cdba0fd_4_k_cu_5662d451_2480244cuda3std3__47nulloptE
	.align		8
        /*0060*/ 	.dword	_ZN41_INTERNAL_5cdba0fd_4_k_cu_5662d451_2480244cuda3std3__420unreachable_sentinelE
	.align		8
        /*0068*/ 	.dword	_ZN41_INTERNAL_5cdba0fd_4_k_cu_5662d451_2480244cuda3std3__48unexpectE
	.align		8
        /*0070*/ 	.dword	_ZN41_INTERNAL_5cdba0fd_4_k_cu_5662d451_2480244cuda3std6ranges3__45__cpo4swapE
	.align		8
        /*0078*/ 	.dword	_ZN41_INTERNAL_5cdba0fd_4_k_cu_5662d451_2480244cuda3std6ranges3__45__cpo9iter_moveE
	.align		8
        /*0080*/ 	.dword	_ZN41_INTERNAL_5cdba0fd_4_k_cu_5662d451_2480244cuda3std6ranges3__45__cpo5beginE
	.align		8
        /*0088*/ 	.dword	_ZN41_INTERNAL_5cdba0fd_4_k_cu_5662d451_2480244cuda3std6ranges3__45__cpo3endE
	.align		8
        /*0090*/ 	.dword	_ZN41_INTERNAL_5cdba0fd_4_k_cu_5662d451_2480244cuda3std6ranges3__45__cpo6cbeginE
	.align		8
        /*0098*/ 	.dword	_ZN41_INTERNAL_5cdba0fd_4_k_cu_5662d451_2480244cuda3std6ranges3__45__cpo4cendE
	.align		8
        /*00a0*/ 	.dword	_ZN41_INTERNAL_5cdba0fd_4_k_cu_5662d451_2480244cuda3std6ranges3__45__cpo7advanceE
	.align		8
        /*00a8*/ 	.dword	_ZN41_INTERNAL_5cdba0fd_4_k_cu_5662d451_2480244cuda3std6ranges3__45__cpo9iter_swapE
	.align		8
        /*00b0*/ 	.dword	_ZN41_INTERNAL_5cdba0fd_4_k_cu_5662d451_2480244cuda3std6ranges3__45__cpo4nextE
	.align		8
        /*00b8*/ 	.dword	_ZN41_INTERNAL_5cdba0fd_4_k_cu_5662d451_2480244cuda3std6ranges3__45__cpo4prevE
	.align		8
        /*00c0*/ 	.dword	_ZN41_INTERNAL_5cdba0fd_4_k_cu_5662d451_2480244cuda3std6ranges3__45__cpo4dataE
	.align		8
        /*00c8*/ 	.dword	_ZN41_INTERNAL_5cdba0fd_4_k_cu_5662d451_2480244cuda3std6ranges3__45__cpo5cdataE
	.align		8
        /*00d0*/ 	.dword	_ZN41_INTERNAL_5cdba0fd_4_k_cu_5662d451_2480244cuda3std6ranges3__45__cpo4sizeE
	.align		8
        /*00d8*/ 	.dword	_ZN41_INTERNAL_5cdba0fd_4_k_cu_5662d451_2480244cuda3std6ranges3__45__cpo5ssizeE
	.align		8
        /*00e0*/ 	.dword	_ZN41_INTERNAL_5cdba0fd_4_k_cu_5662d451_2480244cuda3std6ranges3__45__cpo8distanceE
	.align		8
        /*00e8*/ 	.dword	_ZN41_INTERNAL_5cdba0fd_4_k_cu_5662d451_2480246thrust24THRUST_300001_SM_1000_NS8cuda_cub3parE
	.align		8
        /*00f0*/ 	.dword	_ZN41_INTERNAL_5cdba0fd_4_k_cu_5662d451_2480246thrust24THRUST_300001_SM_1000_NS8cuda_cub10par_nosyncE
	.align		8
        /*00f8*/ 	.dword	_ZN41_INTERNAL_5cdba0fd_4_k_cu_5662d451_2480246thrust24THRUST_300001_SM_1000_NS6system6detail10sequential3seqE
	.align		8
        /*0100*/ 	.dword	_ZN41_INTERNAL_5cdba0fd_4_k_cu_5662d451_2480246thrust24THRUST_300001_SM_1000_NS6system3cpp3parE
	.align		8
        /*0108*/ 	.dword	_ZN41_INTERNAL_5cdba0fd_4_k_cu_5662d451_2480246thrust24THRUST_300001_SM_1000_NS12placeholders2_1E
	.align		8
        /*0110*/ 	.dword	_ZN41_INTERNAL_5cdba0fd_4_k_cu_5662d451_2480246thrust24THRUST_300001_SM_1000_NS12placeholders2_2E
	.align		8
        /*0118*/ 	.dword	_ZN41_INTERNAL_5cdba0fd_4_k_cu_5662d451_2480246thrust24THRUST_300001_SM_1000_NS12placeholders2_3E
	.align		8
        /*0120*/ 	.dword	_ZN41_INTERNAL_5cdba0fd_4_k_cu_5662d451_2480246thrust24THRUST_300001_SM_1000_NS12placeholders2_4E
	.align		8
        /*0128*/ 	.dword	_ZN41_INTERNAL_5cdba0fd_4_k_cu_5662d451_2480246thrust24THRUST_300001_SM_1000_NS12placeholders2_5E
	.align		8
        /*0130*/ 	.dword	_ZN41_INTERNAL_5cdba0fd_4_k_cu_5662d451_2480246thrust24THRUST_300001_SM_1000_NS12placeholders2_6E
	.align		8
        /*0138*/ 	.dword	_ZN41_INTERNAL_5cdba0fd_4_k_cu_5662d451_2480246thrust24THRUST_300001_SM_1000_NS12placeholders2_7E
	.align		8
        /*0140*/ 	.dword	_ZN41_INTERNAL_5cdba0fd_4_k_cu_5662d451_2480246thrust24THRUST_300001_SM_1000_NS12placeholders2_8E
	.align		8
        /*0148*/ 	.dword	_ZN41_INTERNAL_5cdba0fd_4_k_cu_5662d451_2480246thrust24THRUST_300001_SM_1000_NS12placeholders2_9E
	.align		8
        /*0150*/ 	.dword	_ZN41_INTERNAL_5cdba0fd_4_k_cu_5662d451_2480246thrust24THRUST_300001_SM_1000_NS12placeholders3_10E
	.align		8
        /*0158*/ 	.dword	_ZN41_INTERNAL_5cdba0fd_4_k_cu_5662d451_2480246thrust24THRUST_300001_SM_1000_NS3seqE
	.align		8
        /*0160*/ 	.dword	_ZN41_INTERNAL_5cdba0fd_4_k_cu_5662d451_2480246thrust24THRUST_300001_SM_1000_NS6deviceE


//--------------------- .text._ZN3cub18CUB_300001_SM_10006detail11EmptyKernelIvEEvv --------------------------
	.section	.text._ZN3cub18CUB_300001_SM_10006detail11EmptyKernelIvEEvv,"ax",@progbits
	.align	128
        .global         _ZN3cub18CUB_300001_SM_10006detail11EmptyKernelIvEEvv
        .type           _ZN3cub18CUB_300001_SM_10006detail11EmptyKernelIvEEvv,@function
        .size           _ZN3cub18CUB_300001_SM_10006detail11EmptyKernelIvEEvv,(.L_x_1 - _ZN3cub18CUB_300001_SM_10006detail11EmptyKernelIvEEvv)
        .other          _ZN3cub18CUB_300001_SM_10006detail11EmptyKernelIvEEvv,@"STO_CUDA_ENTRY STV_DEFAULT"
_ZN3cub18CUB_300001_SM_10006detail11EmptyKernelIvEEvv:
.text._ZN3cub18CUB_300001_SM_10006detail11EmptyKernelIvEEvv:
[----:B------:R-:W-:Y:S01]  /*0000*/  LDC R1, c[0x0][0x37c] ;  /* 0x0000df00ff017b82 */ /* 0x000fe20000000800 */
[----:B------:R-:W-:Y:S05]  /*0010*/  EXIT ;  /* 0x000000000000794d */ /* 0x000fea0003800000 */
.L_x_0:
[----:B------:R-:W-:-:S00]  /*0020*/  BRA `(.L_x_0) ;  /* 0xfffffffc00fc7947 */ /* 0x000fc0000383ffff */
[----:B------:R-:W-:-:S00]  /*0030*/  NOP ;  /* 0x0000000000007918 */ /* 0x000fc00000000000 */
        /* <DEDUP_REMOVED lines=12> */
.L_x_1:


//--------------------- .nv.shared.reserved.0     --------------------------
	.section	.nv.shared.reserved.0,"aw",@nobits
	.weak		__nv_reservedSMEM_offset_0_alias
	.size		__nv_reservedSMEM_offset_0_alias, 0, 64
	.other		__nv_reservedSMEM_offset_0_alias,@"STO_CUDA_RESERVED_SHARED STV_DEFAULT"
__nv_reservedSMEM_offset_0_alias:
	.zero		0
	.zero		64


//--------------------- .nv.global                --------------------------
	.section	.nv.global,"aw",@nobits
.nv.global:
	.type		_ZN41_INTERNAL_5cdba0fd_4_k_cu_5662d451_2480246thrust24THRUST_300001_SM_1000_NS12placeholders2_8E,@object
	.size		_ZN41_INTERNAL_5cdba0fd_4_k_cu_5662d451_2480246thrust24THRUST_300001_SM_1000_NS12placeholders2_8E,(_ZN41_INTERNAL_5cdba0fd_4_k_cu_5662d451_2480244cuda3std3__443_GLOBAL__N__5cdba0fd_4_k_cu_5662d451_2480246ignoreE - _ZN41_INTERNAL_5cdba0fd_4_k_cu_5662d451_2480246thrust24THRUST_300001_SM_1000_NS12placeholders2_8E)
_ZN41_INTERNAL_5cdba0fd_4_k_cu_5662d451_2480246thrust24THRUST_300001_SM_1000_NS12placeholders2_8E:
	.zero		1
	.type		_ZN41_INTERNAL_5cdba0fd_4_k_cu_5662d451_2480244cuda3std3__443_GLOBAL__N__5cdba0fd_4_k_cu_5662d451_2480246ignoreE,@object
	.size		_ZN41_INTERNAL_5cdba0fd_4_k_cu_5662d451_2480244cuda3std3__443_GLOBAL__N__5cdba0fd_4_k_cu_5662d451_2480246ignoreE,(_ZN41_INTERNAL_5cdba0fd_4_k_cu_5662d451_2480244cuda3std6ranges3__45__cpo4dataE - _ZN41_INTERNAL_5cdba0fd_4_k_cu_5662d451_2480244cuda3std3__443_GLOBAL__N__5cdba0fd_4_k_cu_5662d451_2480246ignoreE)
_ZN41_INTERNAL_5cdba0fd_4_k_cu_5662d451_2480244cuda3std3__443_GLOBAL__N__5cdba0fd_4_k_cu_5662d451_2480246ignoreE:
	.zero		1
	.type		_ZN41_INTERNAL_5cdba0fd_4_k_cu_5662d451_2480244cuda3std6ranges3__45__cpo4dataE,@object
	.size		_ZN41_INTERNAL_5cdba0fd_4_k_cu_5662d451_2480244cuda3std6ranges3__45__cpo4dataE,(_ZN41_INTERNAL_5cdba0fd_4_k_cu_5662d451_2480246thrust24THRUST_300001_SM_1000_NS6system3cpp3parE - _ZN41_INTERNAL_5cdba0fd_4_k_cu_5662d451_2480244cuda3std6ranges3__45__cpo4dataE)
_ZN41_INTERNAL_5cdba0fd_4_k_cu_5662d451_2480244cuda3std6ranges3__45__cpo4dataE:
	.zero		1
	.type		_ZN41_INTERNAL_5cdba0fd_4_k_cu_5662d451_2480246thrust24THRUST_300001_SM_1000_NS6system3cpp3parE,@object
	.size		_ZN41_INTERNAL_5cdba0fd_4_k_cu_5662d451_2480246thrust24THRUST_300001_SM_1000_NS6system3cpp3parE,(_ZN41_INTERNAL_5cdba0fd_4_k_cu_5662d451_2480244cuda3std3__45__cpo5beginE - _ZN41_INTERNAL_5cdba0fd_4_k_cu_5662d451_2480246thrust24THRUST_300001_SM_1000_NS6system3cpp3parE)
_ZN41_INTERNAL_5cdba0fd_4_k_cu_5662d451_2480246thrust24THRUST_300001_SM_1000_NS6system3cpp3parE:
	.zero		1
	.type		_ZN41_INTERNAL_5cdba0fd_4_k_cu_5662d451_2480244cuda3std3__45__cpo5beginE,@object
	.size		_ZN41_INTERNAL_5cdba0fd_4_k_cu_5662d451_2480244cuda3std3__45__cpo5beginE,(_ZN41_INTERNAL_5cdba0fd_4_k_cu_5662d451_2480244cuda3std6ranges3__45__cpo5beginE - _ZN41_INTERNAL_5cdba0fd_4_k_cu_5662d451_2480244cuda3std3__45__cpo5beginE)
_ZN41_INTERNAL_5cdba0fd_4_k_cu_5662d451_2480244cuda3std3__45__cpo5beginE:
	.zero		1
	.type		_ZN41_INTERNAL_5cdba0fd_4_k_cu_5662d451_2480244cuda3std6ranges3__45__cpo5beginE,@object
	.size		_ZN41_INTERNAL_5cdba0fd_4_k_cu_5662d451_2480244cuda3std6ranges3__45__cpo5beginE,(_ZN41_INTERNAL_5cdba0fd_4_k_cu_5662d451_2480246thrust24THRUST_300001_SM_1000_NS6deviceE - _ZN41_INTERNAL_5cdba0fd_4_k_cu_5662d451_2480244cuda3std6ranges3__45__cpo5beginE)
_ZN41_INTERNAL_5cdba0fd_4_k_cu_5662d451_2480244cuda3std6ranges3__45__cpo5beginE:
	.zero		1
	.type		_ZN41_INTERNAL_5cdba0fd_4_k_cu_5662d451_2480246thrust24THRUST_300001_SM_1000_NS6deviceE,@object
	.size		_ZN41_INTERNAL_5cdba0fd_4_k_cu_5662d451_2480246thrust24THRUST_300001_SM_1000_NS6deviceE,(_ZN41_INTERNAL_5cdba0fd_4_k_cu_5662d451_2480244cuda3std3__420unreachable_sentinelE - _ZN41_INTERNAL_5cdba0fd_4_k_cu_5662d451_2480246thrust24THRUST_300001_SM_1000_NS6deviceE)
_ZN41_INTERNAL_5cdba0fd_4_k_cu_5662d451_2480246thrust24THRUST_300001_SM_1000_NS6deviceE:
	.zero		1
	.type		_ZN41_INTERNAL_5cdba0fd_4_k_cu_5662d451_2480244cuda3std3__420unreachable_sentinelE,@object
	.size		_ZN41_INTERNAL_5cdba0fd_4_k_cu_5662d451_2480244cuda3std3__420unreachable_sentinelE,(_ZN41_INTERNAL_5cdba0fd_4_k_cu_5662d451_2480244cuda3std6ranges3__45__cpo8distanceE - _ZN41_INTERNAL_5cdba0fd_4_k_cu_5662d451_2480244cuda3std3__420unreachable_sentinelE)
_ZN41_INTERNAL_5cdba0fd_4_k_cu_5662d451_2480244cuda3std3__420unreachable_sentinelE:
	.zero		1
	.type		_ZN41_INTERNAL_5cdba0fd_4_k_cu_5662d451_2480244cuda3std6ranges3__45__cpo8distanceE,@object
	.size		_ZN41_INTERNAL_5cdba0fd_4_k_cu_5662d451_2480244cuda3std6ranges3__45__cpo8distanceE,(_ZN41_INTERNAL_5cdba0fd_4_k_cu_5662d451_2480246thrust24THRUST_300001_SM_1000_NS12placeholders2_4E - _ZN41_INTERNAL_5cdba0fd_4_k_cu_5662d451_2480244cuda3std6ranges3__45__cpo8distanceE)
_ZN41_INTERNAL_5cdba0fd_4_k_cu_5662d451_2480244cuda3std6ranges3__45__cpo8distanceE:
	.zero		1
	.type		_ZN41_INTERNAL_5cdba0fd_4_k_cu_5662d451_2480246thrust24THRUST_300001_SM_1000_NS12placeholders2_4E,@object
	.size		_ZN41_INTERNAL_5cdba0fd_4_k_cu_5662d451_2480246thrust24THRUST_300001_SM_1000_NS12placeholders2_4E,(_ZN41_INTERNAL_5cdba0fd_4_k_cu_5662d451_2480244cuda3std3__45__cpo6rbeginE - _ZN41_INTERNAL_5cdba0fd_4_k_cu_5662d451_2480246thrust24THRUST_300001_SM_1000_NS12placeholders2_4E)
_ZN41_INTERNAL_5cdba0fd_4_k_cu_5662d451_2480246thrust24THRUST_300001_SM_1000_NS12placeholders2_4E:
	.zero		1
	.type		_ZN41_INTERNAL_5cdba0fd_4_k_cu_5662d451_2480244cuda3std3__45__cpo6rbeginE,@object
	.size		_ZN41_INTERNAL_5cdba0fd_4_k_cu_5662d451_2480244cuda3std3__45__cpo6rbeginE,(_ZN41_INTERNAL_5cdba0fd_4_k_cu_5662d451_2480244cuda3std6ranges3__45__cpo7advanceE - _ZN41_INTERNAL_5cdba0fd_4_k_cu_5662d451_2480244cuda3std3__45__cpo6rbeginE)
_ZN41_INTERNAL_5cdba0fd_4_k_cu_5662d451_2480244cuda3std3__45__cpo6rbeginE:
	.zero		1
	.type		_ZN41_INTERNAL_5cdba0fd_4_k_cu_5662d451_2480244cuda3std6ranges3__45__cpo7advanceE,@object
	.size		_ZN41_INTERNAL_5cdba0fd_4_k_cu_5662d451_2480244cuda3std6ranges3__45__cpo7advanceE,(_ZN41_INTERNAL_5cdba0fd_4_k_cu_5662d451_2480246thrust24THRUST_300001_SM_1000_NS12placeholders3_10E - _ZN41_INTERNAL_5cdba0fd_4_k_cu_5662d451_2480244cuda3std6ranges3__45__cpo7advanceE)
_ZN41_INTERNAL_5cdba0fd_4_k_cu_5662d451_2480244cuda3std6ranges3__45__cpo7advanceE:
	.zero		1
	.type		_ZN41_INTERNAL_5cdba0fd_4_k_cu_5662d451_2480246thrust24THRUST_300001_SM_1000_NS12placeholders3_10E,@object
	.size		_ZN41_INTERNAL_5cdba0fd_4_k_cu_5662d451_2480246thrust24THRUST_300001_SM_1000_NS12placeholders3_10E,(_ZN41_INTERNAL_5cdba0fd_4_k_cu_5662d451_2480244cuda3std3__48in_placeE - _ZN41_INTERNAL_5cdba0fd_4_k_cu_5662d451_2480246thrust24THRUST_300001_SM_1000_NS12placeholders3_10E)
_ZN41_INTERNAL_5cdba0fd_4_k_cu_5662d451_2480246thrust24THRUST_300001_SM_1000_NS12placeholders3_10E:
	.zero		1
	.type		_ZN41_INTERNAL_5cdba0fd_4_k_cu_5662d451_2480244cuda3std3__48in_placeE,@object
	.size		_ZN41_INTERNAL_5cdba0fd_4_k_cu_5662d451_2480244cuda3std3__48in_placeE,(_ZN41_INTERNAL_5cdba0fd_4_k_cu_5662d451_2480244cuda3std6ranges3__45__cpo4sizeE - _ZN41_INTERNAL_5cdba0fd_4_k_cu_5662d451_2480244cuda3std3__48in_placeE)
_ZN41_INTERNAL_5cdba0fd_4_k_cu_5662d451_2480244cuda3std3__48in_placeE:
	.zero		1
	.type		_ZN41_INTERNAL_5cdba0fd_4_k_cu_5662d451_2480244cuda3std6ranges3__45__cpo4sizeE,@object
	.size		_ZN41_INTERNAL_5cdba0fd_4_k_cu_5662d451_2480244cuda3std6ranges3__45__cpo4sizeE,(_ZN41_INTERNAL_5cdba0fd_4_k_cu_5662d451_2480246thrust24THRUST_300001_SM_1000_NS12placeholders2_2E - _ZN41_INTERNAL_5cdba0fd_4_k_cu_5662d451_2480244cuda3std6ranges3__45__cpo4sizeE)
_ZN41_INTERNAL_5cdba0fd_4_k_cu_5662d451_2480244cuda3std6ranges3__45__cpo4sizeE:
	.zero		1
	.type		_ZN41_INTERNAL_5cdba0fd_4_k_cu_5662d451_2480246thrust24THRUST_300001_SM_1000_NS12placeholders2_2E,@object
	.size		_ZN41_INTERNAL_5cdba0fd_4_k_cu_5662d451_2480246thrust24THRUST_300001_SM_1000_NS12placeholders2_2E,(_ZN41_INTERNAL_5cdba0fd_4_k_cu_5662d451_2480244cuda3std3__45__cpo6cbeginE - _ZN41_INTERNAL_5cdba0fd_4_k_cu_5662d451_2480246thrust24THRUST_300001_SM_1000_NS12placeholders2_2E)
_ZN41_INTERNAL_5cdba0fd_4_k_cu_5662d451_2480246thrust24THRUST_300001_SM_1000_NS12placeholders2_2E:
	.zero		1
	.type		_ZN41_INTERNAL_5cdba0fd_4_k_cu_5662d451_2480244cuda3std3__45__cpo6cbeginE,@object
	.size		_ZN41_INTERNAL_5cdba0fd_4_k_cu_5662d451_2480244cuda3std3__45__cpo6cbeginE,(_ZN41_INTERNAL_5cdba0fd_4_k_cu_5662d451_2480244cuda3std6ranges3__45__cpo6cbeginE - _ZN41_INTERNAL_5cdba0fd_4_k_cu_5662d451_2480244cuda3std3__45__cpo6cbeginE)
_ZN41_INTERNAL_5cdba0fd_4_k_cu_5662d451_2480244cuda3std3__45__cpo6cbeginE:
	.zero		1
	.type		_ZN41_INTERNAL_5cdba0fd_4_k_cu_5662d451_2480244cuda3std6ranges3__45__cpo6cbeginE,@object
	.size		_ZN41_INTERNAL_5cdba0fd_4_k_cu_5662d451_2480244cuda3std6ranges3__45__cpo6cbeginE,(_ZN41_INTERNAL_5cdba0fd_4_k_cu_5662d451_2480246thrust24THRUST_300001_SM_1000_NS12placeholders2_6E - _ZN41_INTERNAL_5cdba0fd_4_k_cu_5662d451_2480244cuda3std6ranges3__45__cpo6cbeginE)
_ZN41_INTERNAL_5cdba0fd_4_k_cu_5662d451_2480244cuda3std6ranges3__45__cpo6cbeginE:
	.zero		1
	.type		_ZN41_INTERNAL_5cdba0fd_4_k_cu_5662d451_2480246thrust24THRUST_300001_SM_1000_NS12placeholders2_6E,@object
	.size		_ZN41_INTERNAL_5cdba0fd_4_k_cu_5662d451_2480246thrust24THRUST_300001_SM_1000_NS12placeholders2_6E,(_ZN41_INTERNAL_5cdba0fd_4_k_cu_5662d451_2480244cuda3std3__45__cpo7crbeginE - _ZN41_INTERNAL_5cdba0fd_4_k_cu_5662d451_2480246thrust24THRUST_300001_SM_1000_NS12placeholders2_6E)
_ZN41_INTERNAL_5cdba0fd_4_k_cu_5662d451_2480246thrust24THRUST_300001_SM_1000_NS12placeholders2_6E:
	.zero		1
	.type		_ZN41_INTERNAL_5cdba0fd_4_k_cu_5662d451_2480244cuda3std3__45__cpo7crbeginE,@object
	.size		_ZN41_INTERNAL_5cdba0fd_4_k_cu_5662d451_2480244cuda3std3__45__cpo7crbeginE,(_ZN41_INTERNAL_5cdba0fd_4_k_cu_5662d451_2480244cuda3std6ranges3__45__cpo4nextE - _ZN41_INTERNAL_5cdba0fd_4_k_cu_5662d451_2480244cuda3std3__45__cpo7crbeginE)
_ZN41_INTERNAL_5cdba0fd_4_k_cu_5662d451_2480244cuda3std3__45__cpo7crbeginE:
	.zero		1
	.type		_ZN41_INTERNAL_5cdba0fd_4_k_cu_5662d451_2480244cuda3std6ranges3__45__cpo4nextE,@object
	.size		_ZN41_INTERNAL_5cdba0fd_4_k_cu_5662d451_2480244cuda3std6ranges3__45__cpo4nextE,(_ZN41_INTERNAL_5cdba0fd_4_k_cu_5662d451_2480244cuda3std6ranges3__45__cpo4swapE - _ZN41_INTERNAL_5cdba0fd_4_k_cu_5662d451_2480244cuda3std6ranges3__45__cpo4nextE)
_ZN41_INTERNAL_5cdba0fd_4_k_cu_5662d451_2480244cuda3std6ranges3__45__cpo4nextE:
	.zero		1
	.type		_ZN41_INTERNAL_5cdba0fd_4_k_cu_5662d451_2480244cuda3std6ranges3__45__cpo4swapE,@object
	.size		_ZN41_INTERNAL_5cdba0fd_4_k_cu_5662d451_2480244cuda3std6ranges3__45__cpo4swapE,(_ZN41_INTERNAL_5cdba0fd_4_k_cu_5662d451_2480246thrust24THRUST_300001_SM_1000_NS8cuda_cub10par_nosyncE - _ZN41_INTERNAL_5cdba0fd_4_k_cu_5662d451_2480244cuda3std6ranges3__45__cpo4swapE)
_ZN41_INTERNAL_5cdba0fd_4_k_cu_5662d451_2480244cuda3std6ranges3__45__cpo4swapE:
	.zero		1
	.type		_ZN41_INTERNAL_5cdba0fd_4_k_cu_5662d451_2480246thrust24THRUST_300001_SM_1000_NS8cuda_cub10par_nosyncE,@object
	.size		_ZN41_INTERNAL_5cdba0fd_4_k_cu_5662d451_2480246thrust24THRUST_300001_SM_1000_NS8cuda_cub10par_nosyncE,(_ZN41_INTERNAL_5cdba0fd_4_k_cu_5662d451_2480246thrust24THRUST_300001_SM_1000_NS3seqE - _ZN41_INTERNAL_5cdba0fd_4_k_cu_5662d451_2480246thrust24THRUST_300001_SM_1000_NS8cuda_cub10par_nosyncE)
_ZN41_INTERNAL_5cdba0fd_4_k_cu_5662d451_2480246thrust24THRUST_300001_SM_1000_NS8cuda_cub10par_nosyncE:
	.zero		1
	.type		_ZN41_INTERNAL_5cdba0fd_4_k_cu_5662d451_2480246thrust24THRUST_300001_SM_1000_NS3seqE,@object
	.size		_ZN41_INTERNAL_5cdba0fd_4_k_cu_5662d451_2480246thrust24THRUST_300001_SM_1000_NS3seqE,(_ZN41_INTERNAL_5cdba0fd_4_k_cu_5662d451_2480244cuda3std3__47nulloptE - _ZN41_INTERNAL_5cdba0fd_4_k_cu_5662d451_2480246thrust24THRUST_300001_SM_1000_NS3seqE)
_ZN41_INTERNAL_5cdba0fd_4_k_cu_5662d451_2480246thrust24THRUST_300001_SM_1000_NS3seqE:
	.zero		1
	.type		_ZN41_INTERNAL_5cdba0fd_4_k_cu_5662d451_2480244cuda3std3__47nulloptE,@object
	.size		_ZN41_INTERNAL_5cdba0fd_4_k_cu_5662d451_2480244cuda3std3__47nulloptE,(_ZN41_INTERNAL_5cdba0fd_4_k_cu_5662d451_2480244cuda3std6ranges3__45__cpo5ssizeE - _ZN41_INTERNAL_5cdba0fd_4_k_cu_5662d451_2480244cuda3std3__47nulloptE)
_ZN41_INTERNAL_5cdba0fd_4_k_cu_5662d451_2480244cuda3std3__47nulloptE:
	.zero		1
	.type		_ZN41_INTERNAL_5cdba0fd_4_k_cu_5662d451_2480244cuda3std6ranges3__45__cpo5ssizeE,@object
	.size		_ZN41_INTERNAL_5cdba0fd_4_k_cu_5662d451_2480244cuda3std6ranges3__45__cpo5ssizeE,(_ZN41_INTERNAL_5cdba0fd_4_k_cu_5662d451_2480246thrust24THRUST_300001_SM_1000_NS12placeholders2_3E - _ZN41_INTERNAL_5cdba0fd_4_k_cu_5662d451_2480244cuda3std6ranges3__45__cpo5ssizeE)
_ZN41_INTERNAL_5cdba0fd_4_k_cu_5662d451_2480244cuda3std6ranges3__45__cpo5ssizeE:
	.zero		1
	.type		_ZN41_INTERNAL_5cdba0fd_4_k_cu_5662d451_2480246thrust24THRUST_300001_SM_1000_NS12placeholders2_3E,@object
	.size		_ZN41_INTERNAL_5cdba0fd_4_k_cu_5662d451_2480246thrust24THRUST_300001_SM_1000_NS12placeholders2_3E,(_ZN41_INTERNAL_5cdba0fd_4_k_cu_5662d451_2480244cuda3std3__45__cpo4cendE - _ZN41_INTERNAL_5cdba0fd_4_k_cu_5662d451_2480246thrust24THRUST_300001_SM_1000_NS12placeholders2_3E)
_ZN41_INTERNAL_5cdba0fd_4_k_cu_5662d451_2480246thrust24THRUST_300001_SM_1000_NS12placeholders2_3E:
	.zero		1
	.type		_ZN41_INTERNAL_5cdba0fd_4_k_cu_5662d451_2480244cuda3std3__45__cpo4cendE,@object
	.size		_ZN41_INTERNAL_5cdba0fd_4_k_cu_5662d451_2480244cuda3std3__45__cpo4cendE,(_ZN41_INTERNAL_5cdba0fd_4_k_cu_5662d451_2480244cuda3std6ranges3__45__cpo4cendE - _ZN41_INTERNAL_5cdba0fd_4_k_cu_5662d451_2480244cuda3std3__45__cpo4cendE)
_ZN41_INTERNAL_5cdba0fd_4_k_cu_5662d451_2480244cuda3std3__45__cpo4cendE:
	.zero		1
	.type		_ZN41_INTERNAL_5cdba0fd_4_k_cu_5662d451_2480244cuda3std6ranges3__45__cpo4cendE,@object
	.size		_ZN41_INTERNAL_5cdba0fd_4_k_cu_5662d451_2480244cuda3std6ranges3__45__cpo4cendE,(_ZN41_INTERNAL_5cdba0fd_4_k_cu_5662d451_2480246thrust24THRUST_300001_SM_1000_NS12placeholders2_7E - _ZN41_INTERNAL_5cdba0fd_4_k_cu_5662d451_2480244cuda3std6ranges3__45__cpo4cendE)
_ZN41_INTERNAL_5cdba0fd_4_k_cu_5662d451_2480244cuda3std6ranges3__45__cpo4cendE:
	.zero		1
	.type		_ZN41_INTERNAL_5cdba0fd_4_k_cu_5662d451_2480246thrust24THRUST_300001_SM_1000_NS12placeholders2_7E,@object
	.size		_ZN41_INTERNAL_5cdba0fd_4_k_cu_5662d451_2480246thrust24THRUST_300001_SM_1000_NS12placeholders2_7E,(_ZN41_INTERNAL_5cdba0fd_4_k_cu_5662d451_2480244cuda3std3__45__cpo5crendE - _ZN41_INTERNAL_5cdba0fd_4_k_cu_5662d451_2480246thrust24THRUST_300001_SM_1000_NS12placeholders2_7E)
_ZN41_INTERNAL_5cdba0fd_4_k_cu_5662d451_2480246thrust24THRUST_300001_SM_1000_NS12placeholders2_7E:
	.zero		1
	.type		_ZN41_INTERNAL_5cdba0fd_4_k_cu_5662d451_2480244cuda3std3__45__cpo5crendE,@object
	.size		_ZN41_INTERNAL_5cdba0fd_4_k_cu_5662d451_2480244cuda3std3__45__cpo5crendE,(_ZN41_INTERNAL_5cdba0fd_4_k_cu_5662d451_2480244cuda3std6ranges3__45__cpo4prevE - _ZN41_INTERNAL_5cdba0fd_4_k_cu_5662d451_2480244cuda3std3__45__cpo5crendE)
_ZN41_INTERNAL_5cdba0fd_4_k_cu_5662d451_2480244cuda3std3__45__cpo5crendE:
	.zero		1
	.type		_ZN41_INTERNAL_5cdba0fd_4_k_cu_5662d451_2480244cuda3std6ranges3__45__cpo4prevE,@object
	.size		_ZN41_INTERNAL_5cdba0fd_4_k_cu_5662d451_2480244cuda3std6ranges3__45__cpo4prevE,(_ZN41_INTERNAL_5cdba0fd_4_k_cu_5662d451_2480244cuda3std6ranges3__45__cpo9iter_moveE - _ZN41_INTERNAL_5cdba0fd_4_k_cu_5662d451_2480244cuda3std6ranges3__45__cpo4prevE)
_ZN41_INTERNAL_5cdba0fd_4_k_cu_5662d451_2480244cuda3std6ranges3__45__cpo4prevE:
	.zero		1
	.type		_ZN41_INTERNAL_5cdba0fd_4_k_cu_5662d451_2480244cuda3std6ranges3__45__cpo9iter_moveE,@object
	.size		_ZN41_INTERNAL_5cdba0fd_4_k_cu_5662d451_2480244cuda3std6ranges3__45__cpo9iter_moveE,(_ZN41_INTERNAL_5cdba0fd_4_k_cu_5662d451_2480246thrust24THRUST_300001_SM_1000_NS6system6detail10sequential3seqE - _ZN41_INTERNAL_5cdba0fd_4_k_cu_5662d451_2480244cuda3std6ranges3__45__cpo9iter_moveE)
_ZN41_INTERNAL_5cdba0fd_4_k_cu_5662d451_2480244cuda3std6ranges3__45__cpo9iter_moveE:
	.zero		1
	.type		_ZN41_INTERNAL_5cdba0fd_4_k_cu_5662d451_2480246thrust24THRUST_300001_SM_1000_NS6system6detail10sequential3seqE,@object
	.size		_ZN41_INTERNAL_5cdba0fd_4_k_cu_5662d451_2480246thrust24THRUST_300001_SM_1000_NS6system6detail10sequential3seqE,(_ZN41_INTERNAL_5cdba0fd_4_k_cu_5662d451_2480246thrust24THRUST_300001_SM_1000_NS12placeholders2_9E - _ZN41_INTERNAL_5cdba0fd_4_k_cu_5662d451_2480246thrust24THRUST_300001_SM_1000_NS6system6detail10sequential3seqE)
_ZN41_INTERNAL_5cdba0fd_4_k_cu_5662d451_2480246thrust24THRUST_300001_SM_1000_NS6system6detail10sequential3seqE:
	.zero		1
	.type		_ZN41_INTERNAL_5cdba0fd_4_k_cu_5662d451_2480246thrust24THRUST_300001_SM_1000_NS12placeholders2_9E,@object
	.size		_ZN41_INTERNAL_5cdba0fd_4_k_cu_5662d451_2480246thrust24THRUST_300001_SM_1000_NS12placeholders2_9E,(_ZN41_INTERNAL_5cdba0fd_4_k_cu_5662d451_2480244cuda3std3__419piecewise_constructE - _ZN41_INTERNAL_5cdba0fd_4_k_cu_5662d451_2480246thrust24THRUST_300001_SM_1000_NS12placeholders2_9E)
_ZN41_INTERNAL_5cdba0fd_4_k_cu_5662d451_2480246thrust24THRUST_300001_SM_1000_NS12placeholders2_9E:
	.zero		1
	.type		_ZN41_INTERNAL_5cdba0fd_4_k_cu_5662d451_2480244cuda3std3__419piecewise_constructE,@object
	.size		_ZN41_INTERNAL_5cdba0fd_4_k_cu_5662d451_2480244cuda3std3__419piecewise_constructE,(_ZN41_INTERNAL_5cdba0fd_4_k_cu_5662d451_2480244cuda3std6ranges3__45__cpo5cdataE - _ZN41_INTERNAL_5cdba0fd_4_k_cu_5662d451_2480244cuda3std3__419piecewise_constructE)
_ZN41_INTERNAL_5cdba0fd_4_k_cu_5662d451_2480244cuda3std3__419piecewise_constructE:
	.zero		1
	.type		_ZN41_INTERNAL_5cdba0fd_4_k_cu_5662d451_2480244cuda3std6ranges3__45__cpo5cdataE,@object
	.size		_ZN41_INTERNAL_5cdba0fd_4_k_cu_5662d451_2480244cuda3std6ranges3__45__cpo5cdataE,(_ZN41_INTERNAL_5cdba0fd_4_k_cu_5662d451_2480246thrust24THRUST_300001_SM_1000_NS12placeholders2_1E - _ZN41_INTERNAL_5cdba0fd_4_k_cu_5662d451_2480244cuda3std6ranges3__45__cpo5cdataE)
_ZN41_INTERNAL_5cdba0fd_4_k_cu_5662d451_2480244cuda3std6ranges3__45__cpo5cdataE:
	.zero		1
	.type		_ZN41_INTERNAL_5cdba0fd_4_k_cu_5662d451_2480246thrust24THRUST_300001_SM_1000_NS12placeholders2_1E,@object
	.size		_ZN41_INTERNAL_5cdba0fd_4_k_cu_5662d451_2480246thrust24THRUST_300001_SM_1000_NS12placeholders2_1E,(_ZN41_INTERNAL_5cdba0fd_4_k_cu_5662d451_2480244cuda3std3__45__cpo3endE - _ZN41_INTERNAL_5cdba0fd_4_k_cu_5662d451_2480246thrust24THRUST_300001_SM_1000_NS12placeholders2_1E)
_ZN41_INTERNAL_5cdba0fd_4_k_cu_5662d451_2480246thrust24THRUST_300001_SM_1000_NS12placeholders2_1E:
	.zero		1
	.type		_ZN41_INTERNAL_5cdba0fd_4_k_cu_5662d451_2480244cuda3std3__45__cpo3endE,@object
	.size		_ZN41_INTERNAL_5cdba0fd_4_k_cu_5662d451_2480244cuda3std3__45__cpo3endE,(_ZN41_INTERNAL_5cdba0fd_4_k_cu_5662d451_2480244cuda3std6ranges3__45__cpo3endE - _ZN41_INTERNAL_5cdba0fd_4_k_cu_5662d451_2480244cuda3std3__45__cpo3endE)
_ZN41_INTERNAL_5cdba0fd_4_k_cu_5662d451_2480244cuda3std3__45__cpo3endE:
	.zero		1
	.type		_ZN41_INTERNAL_5cdba0fd_4_k_cu_5662d451_2480244cuda3std6ranges3__45__cpo3endE,@object
	.size		_ZN41_INTERNAL_5cdba0fd_4_k_cu_5662d451_2480244cuda3std6ranges3__45__cpo3endE,(_ZN41_INTERNAL_5cdba0fd_4_k_cu_5662d451_2480246thrust24THRUST_300001_SM_1000_NS12placeholders2_5E - _ZN41_INTERNAL_5cdba0fd_4_k_cu_5662d451_2480244cuda3std6ranges3__45__cpo3endE)
_ZN41_INTERNAL_5cdba0fd_4_k_cu_5662d451_2480244cuda3std6ranges3__45__cpo3endE:
	.zero		1
	.type		_ZN41_INTERNAL_5cdba0fd_4_k_cu_5662d451_2480246thrust24THRUST_300001_SM_1000_NS12placeholders2_5E,@object
	.size		_ZN41_INTERNAL_5cdba0fd_4_k_cu_5662d451_2480246thrust24THRUST_300001_SM_1000_NS12placeholders2_5E,(_ZN41_INTERNAL_5cdba0fd_4_k_cu_5662d451_2480244cuda3std3__45__cpo4rendE - _ZN41_INTERNAL_5cdba0fd_4_k_cu_5662d451_2480246thrust24THRUST_300001_SM_1000_NS12placeholders2_5E)
_ZN41_INTERNAL_5cdba0fd_4_k_cu_5662d451_2480246thrust24THRUST_300001_SM_1000_NS12placeholders2_5E:
	.zero		1
	.type		_ZN41_INTERNAL_5cdba0fd_4_k_cu_5662d451_2480244cuda3std3__45__cpo4rendE,@object
	.size		_ZN41_INTERNAL_5cdba0fd_4_k_cu_5662d451_2480244cuda3std3__45__cpo4rendE,(_ZN41_INTERNAL_5cdba0fd_4_k_cu_5662d451_2480244cuda3std6ranges3__45__cpo9iter_swapE - _ZN41_INTERNAL_5cdba0fd_4_k_cu_5662d451_2480244cuda3std3__45__cpo4rendE)
_ZN41_INTERNAL_5cdba0fd_4_k_cu_5662d451_2480244cuda3std3__45__cpo4rendE:
	.zero		1
	.type		_ZN41_INTERNAL_5cdba0fd_4_k_cu_5662d451_2480244cuda3std6ranges3__45__cpo9iter_swapE,@object
	.size		_ZN41_INTERNAL_5cdba0fd_4_k_cu_5662d451_2480244cuda3std6ranges3__45__cpo9iter_swapE,(_ZN41_INTERNAL_5cdba0fd_4_k_cu_5662d451_2480244cuda3std3__48unexpectE - _ZN41_INTERNAL_5cdba0fd_4_k_cu_5662d451_2480244cuda3std6ranges3__45__cpo9iter_swapE)
_ZN41_INTERNAL_5cdba0fd_4_k_cu_5662d451_2480244cuda3std6ranges3__45__cpo9iter_swapE:
	.zero		1
	.type		_ZN41_INTERNAL_5cdba0fd_4_k_cu_5662d451_2480244cuda3std3__48unexpectE,@object
	.size		_ZN41_INTERNAL_5cdba0fd_4_k_cu_5662d451_2480244cuda3std3__48unexpectE,(_ZN41_INTERNAL_5cdba0fd_4_k_cu_5662d451_2480246thrust24THRUST_300001_SM_1000_NS8cuda_cub3parE - _ZN41_INTERNAL_5cdba0fd_4_k_cu_5662d451_2480244cuda3std3__48unexpectE)
_ZN41_INTERNAL_5cdba0fd_4_k_cu_5662d451_2480244cuda3std3__48unexpectE:
	.zero		1
	.type		_ZN41_INTERNAL_5cdba0fd_4_k_cu_5662d451_2480246thrust24THRUST_300001_SM_1000_NS8cuda_cub3parE,@object
	.size		_ZN41_INTERNAL_5cdba0fd_4_k_cu_5662d451_2480246thrust24THRUST_300001_SM_1000_NS8cuda_cub3parE,(.L_29 - _ZN41_INTERNAL_5cdba0fd_4_k_cu_5662d451_2480246thrust24THRUST_300001_SM_1000_NS8cuda_cub3parE)
_ZN41_INTERNAL_5cdba0fd_4_k_cu_5662d451_2480246thrust24THRUST_300001_SM_1000_NS8cuda_cub3parE:
	.zero		1
.L_29:


//--------------------- .nv.constant0._ZN3cub18CUB_300001_SM_10006detail11EmptyKernelIvEEvv --------------------------
	.section	.nv.constant0._ZN3cub18CUB_300001_SM_10006detail11EmptyKernelIvEEvv,"a",@progbits
	.sectionflags	@""
	.align	4
.nv.constant0._ZN3cub18CUB_300001_SM_10006detail11EmptyKernelIvEEvv:
	.zero		896


//--------------------- SYMBOLS --------------------------

	.type		.nv.reservedSmem.offset0,@object
	.size		.nv.reservedSmem.offset0,0x4
